//
// Generated by NVIDIA NVVM Compiler
//
// Compiler Build ID: CL-36424714
// Cuda compilation tools, release 13.0, V13.0.88
// Based on NVVM 20.0.0
//

.version 9.0
.target sm_100
.address_size 64

	// .globl	_Z10relu_naiveP6__halfS0_ii

.visible .entry _Z10relu_naiveP6__halfS0_ii(
	.param .u64 .ptr .align 1 _Z10relu_naiveP6__halfS0_ii_param_0,
	.param .u64 .ptr .align 1 _Z10relu_naiveP6__halfS0_ii_param_1,
	.param .u32 _Z10relu_naiveP6__halfS0_ii_param_2,
	.param .u32 _Z10relu_naiveP6__halfS0_ii_param_3
)
{
	.reg .pred 	%p<3>;
	.reg .b16 	%rs<6>;
	.reg .b32 	%r<10>;
	.reg .b32 	%f<2>;
	.reg .b64 	%rd<8>;

	ld.param.u64 	%rd3, [_Z10relu_naiveP6__halfS0_ii_param_0];
	ld.param.u64 	%rd4, [_Z10relu_naiveP6__halfS0_ii_param_1];
	ld.param.u32 	%r6, [_Z10relu_naiveP6__halfS0_ii_param_3];
	mov.u32 	%r9, %tid.x;
	setp.ge.s32 	%p1, %r9, %r6;
	@%p1 bra 	$L__BB0_3;
	mov.f32 	%f1, 0f00000000;
	// begin inline asm
	{  cvt.rn.f16.f32 %rs2, %f1;}

	// end inline asm
	mov.u32 	%r2, %ntid.x;
	mov.u32 	%r7, %ctaid.x;
	mul.lo.s32 	%r3, %r6, %r7;
	cvta.to.global.u64 	%rd1, %rd3;
	cvta.to.global.u64 	%rd2, %rd4;
$L__BB0_2:
	add.s32 	%r8, %r9, %r3;
	mul.wide.s32 	%rd5, %r8, 2;
	add.s64 	%rd6, %rd1, %rd5;
	ld.global.u16 	%rs5, [%rd6];
	// begin inline asm
	{max.f16 %rs3,%rs2,%rs5;
}
	// end inline asm
	add.s64 	%rd7, %rd2, %rd5;
	st.global.u16 	[%rd7], %rs3;
	add.s32 	%r9, %r9, %r2;
	setp.lt.s32 	%p2, %r9, %r6;
	@%p2 bra 	$L__BB0_2;
$L__BB0_3:
	ret;

}
	// .globl	_Z9relu_coalP6__halfS0_ii
.visible .entry _Z9relu_coalP6__halfS0_ii(
	.param .u64 .ptr .align 1 _Z9relu_coalP6__halfS0_ii_param_0,
	.param .u64 .ptr .align 1 _Z9relu_coalP6__halfS0_ii_param_1,
	.param .u32 _Z9relu_coalP6__halfS0_ii_param_2,
	.param .u32 _Z9relu_coalP6__halfS0_ii_param_3
)
{
	.reg .pred 	%p<7>;
	.reg .b16 	%rs<18>;
	.reg .b32 	%r<33>;
	.reg .b32 	%f<2>;
	.reg .b64 	%rd<18>;

	ld.param.u64 	%rd3, [_Z9relu_coalP6__halfS0_ii_param_0];
	ld.param.u64 	%rd4, [_Z9relu_coalP6__halfS0_ii_param_1];
	ld.param.u32 	%r13, [_Z9relu_coalP6__halfS0_ii_param_2];
	ld.param.u32 	%r14, [_Z9relu_coalP6__halfS0_ii_param_3];
	cvta.to.global.u64 	%rd1, %rd4;
	cvta.to.global.u64 	%rd2, %rd3;
	mov.u32 	%r15, %ctaid.x;
	mov.u32 	%r16, %ntid.x;
	mov.u32 	%r17, %tid.x;
	mad.lo.s32 	%r31, %r15, %r16, %r17;
	mov.u32 	%r18, %nctaid.x;
	mul.lo.s32 	%r2, %r16, %r18;
	mov.f32 	%f1, 0f00000000;
	// begin inline asm
	{  cvt.rn.f16.f32 %rs2, %f1;}

	// end inline asm
	mul.lo.s32 	%r3, %r14, %r13;
	setp.ge.s32 	%p1, %r31, %r3;
	@%p1 bra 	$L__BB1_7;
	add.s32 	%r19, %r31, %r2;
	max.s32 	%r20, %r3, %r19;
	setp.lt.s32 	%p2, %r19, %r3;
	selp.u32 	%r21, 1, 0, %p2;
	add.s32 	%r22, %r19, %r21;
	sub.s32 	%r23, %r20, %r22;
	div.u32 	%r24, %r23, %r2;
	add.s32 	%r4, %r24, %r21;
	and.b32  	%r25, %r4, 3;
	setp.eq.s32 	%p3, %r25, 3;
	@%p3 bra 	$L__BB1_4;
	add.s32 	%r26, %r4, 1;
	and.b32  	%r27, %r26, 3;
	neg.s32 	%r29, %r27;
$L__BB1_3:
	.pragma "nounroll";
	mul.wide.s32 	%rd5, %r31, 2;
	add.s64 	%rd6, %rd1, %rd5;
	add.s64 	%rd7, %rd2, %rd5;
	ld.global.u16 	%rs5, [%rd7];
	// begin inline asm
	{max.f16 %rs3,%rs2,%rs5;
}
	// end inline asm
	st.global.u16 	[%rd6], %rs3;
	add.s32 	%r31, %r31, %r2;
	add.s32 	%r29, %r29, 1;
	setp.ne.s32 	%p4, %r29, 0;
	@%p4 bra 	$L__BB1_3;
$L__BB1_4:
	setp.lt.u32 	%p5, %r4, 3;
	@%p5 bra 	$L__BB1_7;
	mul.wide.s32 	%rd11, %r2, 2;
	shl.b32 	%r28, %r2, 2;
$L__BB1_6:
	mul.wide.s32 	%rd8, %r31, 2;
	add.s64 	%rd9, %rd2, %rd8;
	ld.global.u16 	%rs8, [%rd9];
	// begin inline asm
	{max.f16 %rs6,%rs2,%rs8;
}
	// end inline asm
	add.s64 	%rd10, %rd1, %rd8;
	st.global.u16 	[%rd10], %rs6;
	add.s64 	%rd12, %rd9, %rd11;
	ld.global.u16 	%rs11, [%rd12];
	// begin inline asm
	{max.f16 %rs9,%rs2,%rs11;
}
	// end inline asm
	add.s64 	%rd13, %rd10, %rd11;
	st.global.u16 	[%rd13], %rs9;
	add.s64 	%rd14, %rd12, %rd11;
	ld.global.u16 	%rs14, [%rd14];
	// begin inline asm
	{max.f16 %rs12,%rs2,%rs14;
}
	// end inline asm
	add.s64 	%rd15, %rd13, %rd11;
	st.global.u16 	[%rd15], %rs12;
	add.s64 	%rd16, %rd14, %rd11;
	ld.global.u16 	%rs17, [%rd16];
	// begin inline asm
	{max.f16 %rs15,%rs2,%rs17;
}
	// end inline asm
	add.s64 	%rd17, %rd15, %rd11;
	st.global.u16 	[%rd17], %rs15;
	add.s32 	%r31, %r28, %r31;
	setp.lt.s32 	%p6, %r31, %r3;
	@%p6 bra 	$L__BB1_6;
$L__BB1_7:
	ret;

}
	// .globl	_Z8relu_vecP6__halfS0_ii
.visible .entry _Z8relu_vecP6__halfS0_ii(
	.param .u64 .ptr .align 1 _Z8relu_vecP6__halfS0_ii_param_0,
	.param .u64 .ptr .align 1 _Z8relu_vecP6__halfS0_ii_param_1,
	.param .u32 _Z8relu_vecP6__halfS0_ii_param_2,
	.param .u32 _Z8relu_vecP6__halfS0_ii_param_3
)
{
	.reg .pred 	%p<4>;
	.reg .b16 	%rs<6>;
	.reg .b32 	%r<19>;
	.reg .b32 	%f<3>;
	.reg .b64 	%rd<12>;

	ld.param.u64 	%rd2, [_Z8relu_vecP6__halfS0_ii_param_0];
	ld.param.u64 	%rd3, [_Z8relu_vecP6__halfS0_ii_param_1];
	ld.param.u32 	%r6, [_Z8relu_vecP6__halfS0_ii_param_3];
	mov.u32 	%r7, %ctaid.x;
	mov.u32 	%r8, %tid.x;
	mul.lo.s32 	%r1, %r6, %r7;
	shl.b32 	%r18, %r8, 1;
	setp.ge.s32 	%p1, %r18, %r6;
	@%p1 bra 	$L__BB2_6;
	cvta.to.global.u64 	%rd4, %rd3;
	mul.wide.s32 	%rd5, %r1, 2;
	add.s64 	%rd1, %rd4, %rd5;
	mov.u32 	%r9, %ntid.x;
	shl.b32 	%r3, %r9, 1;
$L__BB2_2:
	add.s32 	%r10, %r18, 1;
	setp.ge.s32 	%p2, %r10, %r6;
	@%p2 bra 	$L__BB2_4;
	add.s32 	%r17, %r18, %r1;
	mul.wide.s32 	%rd9, %r17, 2;
	add.s64 	%rd8, %rd2, %rd9;
	// begin inline asm
	ld.global.nc.b32 %r12, [%rd8];
	// end inline asm
	mov.f32 	%f2, 0f00000000;
	// begin inline asm
	{.reg .f16 low;
  cvt.rn.f16.f32 low, %f2;
  mov.b32 %r13, {low,low};}

	// end inline asm
	// begin inline asm
	{max.f16x2 %r14,%r13,%r12;
}
	// end inline asm
	mul.wide.s32 	%rd10, %r18, 2;
	add.s64 	%rd11, %rd1, %rd10;
	st.global.u32 	[%rd11], %r14;
	bra.uni 	$L__BB2_5;
$L__BB2_4:
	add.s32 	%r11, %r18, %r1;
	mul.wide.s32 	%rd7, %r11, 2;
	add.s64 	%rd6, %rd2, %rd7;
	// begin inline asm
	ld.global.nc.b16 %rs1, [%rd6];
	// end inline asm
	mov.f32 	%f1, 0f00000000;
	// begin inline asm
	{  cvt.rn.f16.f32 %rs2, %f1;}

	// end inline asm
	// begin inline asm
	{max.f16 %rs3,%rs2,%rs1;
}
	// end inline asm
	st.global.u16 	[%rd1], %rs3;
$L__BB2_5:
	add.s32 	%r18, %r18, %r3;
	setp.lt.s32 	%p3, %r18, %r6;
	@%p3 bra 	$L__BB2_2;
$L__BB2_6:
	ret;

}
	// .globl	_Z14relu_vecfp16x8P6__halfS0_ii
.visible .entry _Z14relu_vecfp16x8P6__halfS0_ii(
	.param .u64 .ptr .align 1 _Z14relu_vecfp16x8P6__halfS0_ii_param_0,
	.param .u64 .ptr .align 1 _Z14relu_vecfp16x8P6__halfS0_ii_param_1,
	.param .u32 _Z14relu_vecfp16x8P6__halfS0_ii_param_2,
	.param .u32 _Z14relu_vecfp16x8P6__halfS0_ii_param_3
)
{
	.reg .pred 	%p<7>;
	.reg .b16 	%rs<21>;
	.reg .b32 	%r<36>;
	.reg .b32 	%f<9>;
	.reg .b64 	%rd<19>;

	ld.param.u64 	%rd4, [_Z14relu_vecfp16x8P6__halfS0_ii_param_0];
	ld.param.u64 	%rd5, [_Z14relu_vecfp16x8P6__halfS0_ii_param_1];
	ld.param.u32 	%r7, [_Z14relu_vecfp16x8P6__halfS0_ii_param_3];
	cvta.to.global.u64 	%rd1, %rd5;
	mov.u32 	%r8, %tid.x;
	shl.b32 	%r35, %r8, 3;
	setp.ge.s32 	%p1, %r35, %r7;
	@%p1 bra 	$L__BB3_15;
	mov.u32 	%r9, %ntid.x;
	shl.b32 	%r2, %r9, 3;
	mov.u32 	%r10, %ctaid.x;
	mul.lo.s32 	%r3, %r7, %r10;
$L__BB3_2:
	add.s32 	%r5, %r35, %r3;
	add.s32 	%r11, %r35, 1;
	setp.ge.s32 	%p2, %r11, %r7;
	@%p2 bra 	$L__BB3_4;
	mul.wide.s32 	%rd10, %r5, 2;
	add.s64 	%rd9, %rd4, %rd10;
	// begin inline asm
	ld.global.ca.b32 %r12, [%rd9];
	// end inline asm
	mov.f32 	%f2, 0f00000000;
	// begin inline asm
	{.reg .f16 low;
  cvt.rn.f16.f32 low, %f2;
  mov.b32 %r13, {low,low};}

	// end inline asm
	// begin inline asm
	{max.f16x2 %r14,%r13,%r12;
}
	// end inline asm
	add.s64 	%rd11, %rd1, %rd10;
	st.global.u32 	[%rd11], %r14;
	bra.uni 	$L__BB3_5;
$L__BB3_4:
	mul.wide.s32 	%rd7, %r5, 2;
	add.s64 	%rd6, %rd4, %rd7;
	// begin inline asm
	ld.global.ca.b16 %rs1, [%rd6];
	// end inline asm
	mov.f32 	%f1, 0f00000000;
	// begin inline asm
	{  cvt.rn.f16.f32 %rs2, %f1;}

	// end inline asm
	// begin inline asm
	{max.f16 %rs3,%rs2,%rs1;
}
	// end inline asm
	add.s64 	%rd8, %rd1, %rd7;
	st.global.u16 	[%rd8], %rs3;
$L__BB3_5:
	add.s32 	%r17, %r35, 3;
	setp.lt.s32 	%p3, %r17, %r7;
	mul.wide.s32 	%rd12, %r5, 2;
	add.s64 	%rd2, %rd4, %rd12;
	add.s64 	%rd3, %rd1, %rd12;
	@%p3 bra 	$L__BB3_7;
	add.s64 	%rd13, %rd2, 4;
	// begin inline asm
	ld.global.ca.b16 %rs6, [%rd13];
	// end inline asm
	mov.f32 	%f3, 0f00000000;
	// begin inline asm
	{  cvt.rn.f16.f32 %rs7, %f3;}

	// end inline asm
	// begin inline asm
	{max.f16 %rs8,%rs7,%rs6;
}
	// end inline asm
	st.global.u16 	[%rd3+4], %rs8;
	bra.uni 	$L__BB3_8;
$L__BB3_7:
	add.s64 	%rd14, %rd2, 4;
	// begin inline asm
	ld.global.ca.b32 %r18, [%rd14];
	// end inline asm
	mov.f32 	%f4, 0f00000000;
	// begin inline asm
	{.reg .f16 low;
  cvt.rn.f16.f32 low, %f4;
  mov.b32 %r19, {low,low};}

	// end inline asm
	// begin inline asm
	{max.f16x2 %r20,%r19,%r18;
}
	// end inline asm
	st.global.u32 	[%rd3+4], %r20;
$L__BB3_8:
	add.s32 	%r23, %r35, 5;
	setp.lt.s32 	%p4, %r23, %r7;
	@%p4 bra 	$L__BB3_10;
	add.s64 	%rd15, %rd2, 8;
	// begin inline asm
	ld.global.ca.b16 %rs11, [%rd15];
	// end inline asm
	mov.f32 	%f5, 0f00000000;
	// begin inline asm
	{  cvt.rn.f16.f32 %rs12, %f5;}

	// end inline asm
	// begin inline asm
	{max.f16 %rs13,%rs12,%rs11;
}
	// end inline asm
	st.global.u16 	[%rd3+8], %rs13;
	bra.uni 	$L__BB3_11;
$L__BB3_10:
	add.s64 	%rd16, %rd2, 8;
	// begin inline asm
	ld.global.ca.b32 %r24, [%rd16];
	// end inline asm
	mov.f32 	%f6, 0f00000000;
	// begin inline asm
	{.reg .f16 low;
  cvt.rn.f16.f32 low, %f6;
  mov.b32 %r25, {low,low};}

	// end inline asm
	// begin inline asm
	{max.f16x2 %r26,%r25,%r24;
}
	// end inline asm
	st.global.u32 	[%rd3+8], %r26;
$L__BB3_11:
	add.s32 	%r29, %r35, 7;
	setp.lt.s32 	%p5, %r29, %r7;
	@%p5 bra 	$L__BB3_13;
	add.s64 	%rd17, %rd2, 12;
	// begin inline asm
	ld.global.ca.b16 %rs16, [%rd17];
	// end inline asm
	mov.f32 	%f7, 0f00000000;
	// begin inline asm
	{  cvt.rn.f16.f32 %rs17, %f7;}

	// end inline asm
	// begin inline asm
	{max.f16 %rs18,%rs17,%rs16;
}
	// end inline asm
	st.global.u16 	[%rd3+12], %rs18;
	bra.uni 	$L__BB3_14;
$L__BB3_13:
	add.s64 	%rd18, %rd2, 12;
	// begin inline asm
	ld.global.ca.b32 %r30, [%rd18];
	// end inline asm
	mov.f32 	%f8, 0f00000000;
	// begin inline asm
	{.reg .f16 low;
  cvt.rn.f16.f32 low, %f8;
  mov.b32 %r31, {low,low};}

	// end inline asm
	// begin inline asm
	{max.f16x2 %r32,%r31,%r30;
}
	// end inline asm
	st.global.u32 	[%rd3+12], %r32;
$L__BB3_14:
	add.s32 	%r35, %r35, %r2;
	setp.lt.s32 	%p6, %r35, %r7;
	@%p6 bra 	$L__BB3_2;
$L__BB3_15:
	ret;

}


// ===== COMPILED SASS (sm_100) =====

	.target	sm_100

	.elftype	@"ET_EXEC"


//--------------------- .note.nv.tkinfo           --------------------------
	.section	.note.nv.tkinfo,"",@"SHT_NOTE"
	.sectionflags	@"SHF_NOTE_NV_TKINFO"
	.tkinfo
        /*0018*/ 	.word	0x00000002
        /*0030*/ 	.string	""
        /*0030*/ 	.string	"ptxas"
        /*0030*/ 	.string	"Cuda compilation tools, release 13.0, V13.0.88"
        /*0030*/ 	.string	"Build cuda_13.0.r13.0/compiler.36424714_0"
        /*0030*/ 	.string	"-arch sm_100 -m 64 "



//--------------------- .note.nv.cuinfo           --------------------------
	.section	.note.nv.cuinfo,"",@"SHT_NOTE"
	.sectionflags	@"SHF_NOTE_NV_CUINFO"
        /*0018*/ 	.short	0x0002
        /*001a*/ 	.short	0x0064
        /*001c*/ 	.short	0x0082
	.zero		2


//--------------------- .nv.info                  --------------------------
	.section	.nv.info,"",@"SHT_CUDA_INFO"
	.align	4


	//----- nvinfo : EIATTR_REGCOUNT
	.align		4
        /*0000*/ 	.byte	0x04, 0x2f
        /*0002*/ 	.short	(.L_1 - .L_0)
	.align		4
.L_0:
        /*0004*/ 	.word	index@(_Z10relu_naiveP6__halfS0_ii)
        /*0008*/ 	.word	0x0000000e


	//----- nvinfo : EIATTR_FRAME_SIZE
	.align		4
.L_1:
        /*000c*/ 	.byte	0x04, 0x11
        /*000e*/ 	.short	(.L_3 - .L_2)
	.align		4
.L_2:
        /*0010*/ 	.word	index@(_Z10relu_naiveP6__halfS0_ii)
        /*0014*/ 	.word	0x00000000


	//----- nvinfo : EIATTR_REGCOUNT
	.align		4
.L_3:
        /*0018*/ 	.byte	0x04, 0x2f
        /*001a*/ 	.short	(.L_5 - .L_4)
	.align		4
.L_4:
        /*001c*/ 	.word	index@(_Z9relu_coalP6__halfS0_ii)
        /*0020*/ 	.word	0x00000014


	//----- nvinfo : EIATTR_FRAME_SIZE
	.align		4
.L_5:
        /*0024*/ 	.byte	0x04, 0x11
        /*0026*/ 	.short	(.L_7 - .L_6)
	.align		4
.L_6:
        /*0028*/ 	.word	index@(_Z9relu_coalP6__halfS0_ii)
        /*002c*/ 	.word	0x00000000


	//----- nvinfo : EIATTR_REGCOUNT
	.align		4
.L_7:
        /*0030*/ 	.byte	0x04, 0x2f
        /*0032*/ 	.short	(.L_9 - .L_8)
	.align		4
.L_8:
        /*0034*/ 	.word	index@(_Z8relu_vecP6__halfS0_ii)
        /*0038*/ 	.word	0x00000012


	//----- nvinfo : EIATTR_FRAME_SIZE
	.align		4
.L_9:
        /*003c*/ 	.byte	0x04, 0x11
        /*003e*/ 	.short	(.L_11 - .L_10)
	.align		4
.L_10:
        /*0040*/ 	.word	index@(_Z8relu_vecP6__halfS0_ii)
        /*0044*/ 	.word	0x00000000


	//----- nvinfo : EIATTR_REGCOUNT
	.align		4
.L_11:
        /*0048*/ 	.byte	0x04, 0x2f
        /*004a*/ 	.short	(.L_13 - .L_12)
	.align		4
.L_12:
        /*004c*/ 	.word	index@(_Z14relu_vecfp16x8P6__halfS0_ii)
        /*0050*/ 	.word	0x00000013


	//----- nvinfo : EIATTR_FRAME_SIZE
	.align		4
.L_13:
        /*0054*/ 	.byte	0x04, 0x11
        /*0056*/ 	.short	(.L_15 - .L_14)
	.align		4
.L_14:
        /*0058*/ 	.word	index@(_Z14relu_vecfp16x8P6__halfS0_ii)
        /*005c*/ 	.word	0x00000000


	//----- nvinfo : EIATTR_MIN_STACK_SIZE
	.align		4
.L_15:
        /*0060*/ 	.byte	0x04, 0x12
        /*0062*/ 	.short	(.L_17 - .L_16)
	.align		4
.L_16:
        /*0064*/ 	.word	index@(_Z14relu_vecfp16x8P6__halfS0_ii)
        /*0068*/ 	.word	0x00000000


	//----- nvinfo : EIATTR_MIN_STACK_SIZE
	.align		4
.L_17:
        /*006c*/ 	.byte	0x04, 0x12
        /*006e*/ 	.short	(.L_19 - .L_18)
	.align		4
.L_18:
        /*0070*/ 	.word	index@(_Z8relu_vecP6__halfS0_ii)
        /*0074*/ 	.word	0x00000000


	//----- nvinfo : EIATTR_MIN_STACK_SIZE
	.align		4
.L_19:
        /*0078*/ 	.byte	0x04, 0x12
        /*007a*/ 	.short	(.L_21 - .L_20)
	.align		4
.L_20:
        /*007c*/ 	.word	index@(_Z9relu_coalP6__halfS0_ii)
        /*0080*/ 	.word	0x00000000


	//----- nvinfo : EIATTR_MIN_STACK_SIZE
	.align		4
.L_21:
        /*0084*/ 	.byte	0x04, 0x12
        /*0086*/ 	.short	(.L_23 - .L_22)
	.align		4
.L_22:
        /*0088*/ 	.word	index@(_Z10relu_naiveP6__halfS0_ii)
        /*008c*/ 	.word	0x00000000
.L_23:


//--------------------- .nv.compat                --------------------------
	.section	.nv.compat,"",@"SHT_CUDA_COMPAT_INFO"
	.align	4
        /*0000*/ 	.byte	0x02, 0x09, 0x00, 0x00, 0x02, 0x02, 0x01, 0x00, 0x02, 0x05, 0x05, 0x00, 0x03, 0x07, 0x01, 0x01
        /*0010*/ 	.byte	0x02, 0x03, 0x00, 0x00, 0x02, 0x06, 0x01, 0x00, 0x04, 0x0b, 0x08, 0x00, 0x09, 0x00, 0x00, 0x00
        /*0020*/ 	.byte	0x00, 0x00, 0x00, 0x00


//--------------------- .nv.info._Z14relu_vecfp16x8P6__halfS0_ii --------------------------
	.section	.nv.info._Z14relu_vecfp16x8P6__halfS0_ii,"",@"SHT_CUDA_INFO"
	.sectionflags	@""
	.align	4


	//----- nvinfo : EIATTR_CUDA_API_VERSION
	.align		4
        /*0000*/ 	.byte	0x04, 0x37
        /*0002*/ 	.short	(.L_25 - .L_24)
.L_24:
        /*0004*/ 	.word	0x00000082


	//----- nvinfo : EIATTR_KPARAM_INFO
	.align		4
.L_25:
        /*0008*/ 	.byte	0x04, 0x17
        /*000a*/ 	.short	(.L_27 - .L_26)
.L_26:
        /*000c*/ 	.word	0x00000000
        /*0010*/ 	.short	0x0003
        /*0012*/ 	.short	0x0014
        /*0014*/ 	.byte	0x00, 0xf0, 0x11, 0x00


	//----- nvinfo : EIATTR_KPARAM_INFO
	.align		4
.L_27:
        /*0018*/ 	.byte	0x04, 0x17
        /*001a*/ 	.short	(.L_29 - .L_28)
.L_28:
        /*001c*/ 	.word	0x00000000
        /*0020*/ 	.short	0x0002
        /*0022*/ 	.short	0x0010
        /*0024*/ 	.byte	0x00, 0xf0, 0x11, 0x00


	//----- nvinfo : EIATTR_KPARAM_INFO
	.align		4
.L_29:
        /*0028*/ 	.byte	0x04, 0x17
        /*002a*/ 	.short	(.L_31 - .L_30)
.L_30:
        /*002c*/ 	.word	0x00000000
        /*0030*/ 	.short	0x0001
        /*0032*/ 	.short	0x0008
        /*0034*/ 	.byte	0x00, 0xf5, 0x21, 0x00


	//----- nvinfo : EIATTR_KPARAM_INFO
	.align		4
.L_31:
        /*0038*/ 	.byte	0x04, 0x17
        /*003a*/ 	.short	(.L_33 - .L_32)
.L_32:
        /*003c*/ 	.word	0x00000000
        /*0040*/ 	.short	0x0000
        /*0042*/ 	.short	0x0000
        /*0044*/ 	.byte	0x00, 0xf5, 0x21, 0x00


	//----- nvinfo : EIATTR_SPARSE_MMA_MASK
	.align		4
.L_33:
        /*0048*/ 	.byte	0x03, 0x50
        /*004a*/ 	.short	0x0000


	//----- nvinfo : EIATTR_MAXREG_COUNT
	.align		4
        /*004c*/ 	.byte	0x03, 0x1b
        /*004e*/ 	.short	0x00ff


	//----- nvinfo : EIATTR_MERCURY_ISA_VERSION
	.align		4
        /*0050*/ 	.byte	0x03, 0x5f
        /*0052*/ 	.short	0x0101


	//----- nvinfo : EIATTR_VRC_CTA_INIT_COUNT
	.align		4
        /*0054*/ 	.byte	0x02, 0x4a
	.zero		1
	.zero		1


	//----- nvinfo : EIATTR_EXIT_INSTR_OFFSETS
	.align		4
        /*0058*/ 	.byte	0x04, 0x1c
        /*005a*/ 	.short	(.L_35 - .L_34)


	//   ....[0]....
.L_34:
        /*005c*/ 	.word	0x00000050


	//   ....[1]....
        /*0060*/ 	.word	0x00000360


	//----- nvinfo : EIATTR_CRS_STACK_SIZE
	.align		4
.L_35:
        /*0064*/ 	.byte	0x04, 0x1e
        /*0066*/ 	.short	(.L_37 - .L_36)
.L_36:
        /*0068*/ 	.word	0x00000000


	//----- nvinfo : EIATTR_CBANK_PARAM_SIZE
	.align		4
.L_37:
        /*006c*/ 	.byte	0x03, 0x19
        /*006e*/ 	.short	0x0018


	//----- nvinfo : EIATTR_PARAM_CBANK
	.align		4
        /*0070*/ 	.byte	0x04, 0x0a
        /*0072*/ 	.short	(.L_39 - .L_38)
	.align		4
.L_38:
        /*0074*/ 	.word	index@(.nv.constant0._Z14relu_vecfp16x8P6__halfS0_ii)
        /*0078*/ 	.short	0x0380
        /*007a*/ 	.short	0x0018


	//----- nvinfo : EIATTR_SW_WAR
	.align		4
.L_39:
        /*007c*/ 	.byte	0x04, 0x36
        /*007e*/ 	.short	(.L_41 - .L_40)
.L_40:
        /*0080*/ 	.word	0x00000008
.L_41:


//--------------------- .nv.info._Z8relu_vecP6__halfS0_ii --------------------------
	.section	.nv.info._Z8relu_vecP6__halfS0_ii,"",@"SHT_CUDA_INFO"
	.sectionflags	@""
	.align	4


	//----- nvinfo : EIATTR_CUDA_API_VERSION
	.align		4
        /*0000*/ 	.byte	0x04, 0x37
        /*0002*/ 	.short	(.L_43 - .L_42)
.L_42:
        /*0004*/ 	.word	0x00000082


	//----- nvinfo : EIATTR_KPARAM_INFO
	.align		4
.L_43:
        /*0008*/ 	.byte	0x04, 0x17
        /*000a*/ 	.short	(.L_45 - .L_44)
.L_44:
        /*000c*/ 	.word	0x00000000
        /*0010*/ 	.short	0x0003
        /*0012*/ 	.short	0x0014
        /*0014*/ 	.byte	0x00, 0xf0, 0x11, 0x00


	//----- nvinfo : EIATTR_KPARAM_INFO
	.align		4
.L_45:
        /*0018*/ 	.byte	0x04, 0x17
        /*001a*/ 	.short	(.L_47 - .L_46)
.L_46:
        /*001c*/ 	.word	0x00000000
        /*0020*/ 	.short	0x0002
        /*0022*/ 	.short	0x0010
        /*0024*/ 	.byte	0x00, 0xf0, 0x11, 0x00


	//----- nvinfo : EIATTR_KPARAM_INFO
	.align		4
.L_47:
        /*0028*/ 	.byte	0x04, 0x17
        /*002a*/ 	.short	(.L_49 - .L_48)
.L_48:
        /*002c*/ 	.word	0x00000000
        /*0030*/ 	.short	0x0001
        /*0032*/ 	.short	0x0008
        /*0034*/ 	.byte	0x00, 0xf5, 0x21, 0x00


	//----- nvinfo : EIATTR_KPARAM_INFO
	.align		4
.L_49:
        /*0038*/ 	.byte	0x04, 0x17
        /*003a*/ 	.short	(.L_51 - .L_50)
.L_50:
        /*003c*/ 	.word	0x00000000
        /*0040*/ 	.short	0x0000
        /*0042*/ 	.short	0x0000
        /*0044*/ 	.byte	0x00, 0xf5, 0x21, 0x00


	//----- nvinfo : EIATTR_SPARSE_MMA_MASK
	.align		4
.L_51:
        /*0048*/ 	.byte	0x03, 0x50
        /*004a*/ 	.short	0x0000


	//----- nvinfo : EIATTR_MAXREG_COUNT
	.align		4
        /*004c*/ 	.byte	0x03, 0x1b
        /*004e*/ 	.short	0x00ff


	//----- nvinfo : EIATTR_MERCURY_ISA_VERSION
	.align		4
        /*0050*/ 	.byte	0x03, 0x5f
        /*0052*/ 	.short	0x0101


	//----- nvinfo : EIATTR_VRC_CTA_INIT_COUNT
	.align		4
        /*0054*/ 	.byte	0x02, 0x4a
	.zero		1
	.zero		1


	//----- nvinfo : EIATTR_EXIT_INSTR_OFFSETS
	.align		4
        /*0058*/ 	.byte	0x04, 0x1c
        /*005a*/ 	.short	(.L_53 - .L_52)


	//   ....[0]....
.L_52:
        /*005c*/ 	.word	0x00000070


	//   ....[1]....
        /*0060*/ 	.word	0x000001c0


	//----- nvinfo : EIATTR_CRS_STACK_SIZE
	.align		4
.L_53:
        /*0064*/ 	.byte	0x04, 0x1e
        /*0066*/ 	.short	(.L_55 - .L_54)
.L_54:
        /*0068*/ 	.word	0x00000000


	//----- nvinfo : EIATTR_CBANK_PARAM_SIZE
	.align		4
.L_55:
        /*006c*/ 	.byte	0x03, 0x19
        /*006e*/ 	.short	0x0018


	//----- nvinfo : EIATTR_PARAM_CBANK
	.align		4
        /*0070*/ 	.byte	0x04, 0x0a
        /*0072*/ 	.short	(.L_57 - .L_56)
	.align		4
.L_56:
        /*0074*/ 	.word	index@(.nv.constant0._Z8relu_vecP6__halfS0_ii)
        /*0078*/ 	.short	0x0380
        /*007a*/ 	.short	0x0018


	//----- nvinfo : EIATTR_SW_WAR
	.align		4
.L_57:
        /*007c*/ 	.byte	0x04, 0x36
        /*007e*/ 	.short	(.L_59 - .L_58)
.L_58:
        /*0080*/ 	.word	0x00000008
.L_59:


//--------------------- .nv.info._Z9relu_coalP6__halfS0_ii --------------------------
	.section	.nv.info._Z9relu_coalP6__halfS0_ii,"",@"SHT_CUDA_INFO"
	.sectionflags	@""
	.align	4


	//----- nvinfo : EIATTR_CUDA_API_VERSION
	.align		4
        /*0000*/ 	.byte	0x04, 0x37
        /*0002*/ 	.short	(.L_61 - .L_60)
.L_60:
        /*0004*/ 	.word	0x00000082


	//----- nvinfo : EIATTR_KPARAM_INFO
	.align		4
.L_61:
        /*0008*/ 	.byte	0x04, 0x17
        /*000a*/ 	.short	(.L_63 - .L_62)
.L_62:
        /*000c*/ 	.word	0x00000000
        /*0010*/ 	.short	0x0003
        /*0012*/ 	.short	0x0014
        /*0014*/ 	.byte	0x00, 0xf0, 0x11, 0x00


	//----- nvinfo : EIATTR_KPARAM_INFO
	.align		4
.L_63:
        /*0018*/ 	.byte	0x04, 0x17
        /*001a*/ 	.short	(.L_65 - .L_64)
.L_64:
        /*001c*/ 	.word	0x00000000
        /*0020*/ 	.short	0x0002
        /*0022*/ 	.short	0x0010
        /*0024*/ 	.byte	0x00, 0xf0, 0x11, 0x00


	//----- nvinfo : EIATTR_KPARAM_INFO
	.align		4
.L_65:
        /*0028*/ 	.byte	0x04, 0x17
        /*002a*/ 	.short	(.L_67 - .L_66)
.L_66:
        /*002c*/ 	.word	0x00000000
        /*0030*/ 	.short	0x0001
        /*0032*/ 	.short	0x0008
        /*0034*/ 	.byte	0x00, 0xf5, 0x21, 0x00


	//----- nvinfo : EIATTR_KPARAM_INFO
	.align		4
.L_67:
        /*0038*/ 	.byte	0x04, 0x17
        /*003a*/ 	.short	(.L_69 - .L_68)
.L_68:
        /*003c*/ 	.word	0x00000000
        /*0040*/ 	.short	0x0000
        /*0042*/ 	.short	0x0000
        /*0044*/ 	.byte	0x00, 0xf5, 0x21, 0x00


	//----- nvinfo : EIATTR_SPARSE_MMA_MASK
	.align		4
.L_69:
        /*0048*/ 	.byte	0x03, 0x50
        /*004a*/ 	.short	0x0000


	//----- nvinfo : EIATTR_MAXREG_COUNT
	.align		4
        /*004c*/ 	.byte	0x03, 0x1b
        /*004e*/ 	.short	0x00ff


	//----- nvinfo : EIATTR_MERCURY_ISA_VERSION
	.align		4
        /*0050*/ 	.byte	0x03, 0x5f
        /*0052*/ 	.short	0x0101


	//----- nvinfo : EIATTR_VRC_CTA_INIT_COUNT
	.align		4
        /*0054*/ 	.byte	0x02, 0x4a
	.zero		1
	.zero		1


	//----- nvinfo : EIATTR_EXIT_INSTR_OFFSETS
	.align		4
        /*0058*/ 	.byte	0x04, 0x1c
        /*005a*/ 	.short	(.L_71 - .L_70)


	//   ....[0]....
.L_70:
        /*005c*/ 	.word	0x000000a0


	//   ....[1]....
        /*0060*/ 	.word	0x000003a0


	//   ....[2]....
        /*0064*/ 	.word	0x00000550


	//----- nvinfo : EIATTR_CRS_STACK_SIZE
	.align		4
.L_71:
        /*0068*/ 	.byte	0x04, 0x1e
        /*006a*/ 	.short	(.L_73 - .L_72)
.L_72:
        /*006c*/ 	.word	0x00000000


	//----- nvinfo : EIATTR_CBANK_PARAM_SIZE
	.align		4
.L_73:
        /*0070*/ 	.byte	0x03, 0x19
        /*0072*/ 	.short	0x0018


	//----- nvinfo : EIATTR_PARAM_CBANK
	.align		4
        /*0074*/ 	.byte	0x04, 0x0a
        /*0076*/ 	.short	(.L_75 - .L_74)
	.align		4
.L_74:
        /*0078*/ 	.word	index@(.nv.constant0._Z9relu_coalP6__halfS0_ii)
        /*007c*/ 	.short	0x0380
        /*007e*/ 	.short	0x0018


	//----- nvinfo : EIATTR_SW_WAR
	.align		4
.L_75:
        /*0080*/ 	.byte	0x04, 0x36
        /*0082*/ 	.short	(.L_77 - .L_76)
.L_76:
        /*0084*/ 	.word	0x00000008
.L_77:


//--------------------- .nv.info._Z10relu_naiveP6__halfS0_ii --------------------------
	.section	.nv.info._Z10relu_naiveP6__halfS0_ii,"",@"SHT_CUDA_INFO"
	.sectionflags	@""
	.align	4


	//----- nvinfo : EIATTR_CUDA_API_VERSION
	.align		4
        /*0000*/ 	.byte	0x04, 0x37
        /*0002*/ 	.short	(.L_79 - .L_78)
.L_78:
        /*0004*/ 	.word	0x00000082


	//----- nvinfo : EIATTR_KPARAM_INFO
	.align		4
.L_79:
        /*0008*/ 	.byte	0x04, 0x17
        /*000a*/ 	.short	(.L_81 - .L_80)
.L_80:
        /*000c*/ 	.word	0x00000000
        /*0010*/ 	.short	0x0003
        /*0012*/ 	.short	0x0014
        /*0014*/ 	.byte	0x00, 0xf0, 0x11, 0x00


	//----- nvinfo : EIATTR_KPARAM_INFO
	.align		4
.L_81:
        /*0018*/ 	.byte	0x04, 0x17
        /*001a*/ 	.short	(.L_83 - .L_82)
.L_82:
        /*001c*/ 	.word	0x00000000
        /*0020*/ 	.short	0x0002
        /*0022*/ 	.short	0x0010
        /*0024*/ 	.byte	0x00, 0xf0, 0x11, 0x00


	//----- nvinfo : EIATTR_KPARAM_INFO
	.align		4
.L_83:
        /*0028*/ 	.byte	0x04, 0x17
        /*002a*/ 	.short	(.L_85 - .L_84)
.L_84:
        /*002c*/ 	.word	0x00000000
        /*0030*/ 	.short	0x0001
        /*0032*/ 	.short	0x0008
        /*0034*/ 	.byte	0x00, 0xf5, 0x21, 0x00


	//----- nvinfo : EIATTR_KPARAM_INFO
	.align		4
.L_85:
        /*0038*/ 	.byte	0x04, 0x17
        /*003a*/ 	.short	(.L_87 - .L_86)
.L_86:
        /*003c*/ 	.word	0x00000000
        /*0040*/ 	.short	0x0000
        /*0042*/ 	.short	0x0000
        /*0044*/ 	.byte	0x00, 0xf5, 0x21, 0x00


	//----- nvinfo : EIATTR_SPARSE_MMA_MASK
	.align		4
.L_87:
        /*0048*/ 	.byte	0x03, 0x50
        /*004a*/ 	.short	0x0000


	//----- nvinfo : EIATTR_MAXREG_COUNT
	.align		4
        /*004c*/ 	.byte	0x03, 0x1b
        /*004e*/ 	.short	0x00ff


	//----- nvinfo : EIATTR_MERCURY_ISA_VERSION
	.align		4
        /*0050*/ 	.byte	0x03, 0x5f
        /*0052*/ 	.short	0x0101


	//----- nvinfo : EIATTR_VRC_CTA_INIT_COUNT
	.align		4
        /*0054*/ 	.byte	0x02, 0x4a
	.zero		1
	.zero		1


	//----- nvinfo : EIATTR_EXIT_INSTR_OFFSETS
	.align		4
        /*0058*/ 	.byte	0x04, 0x1c
        /*005a*/ 	.short	(.L_89 - .L_88)


	//   ....[0]....
.L_88:
        /*005c*/ 	.word	0x00000040


	//   ....[1]....
        /*0060*/ 	.word	0x00000130


	//----- nvinfo : EIATTR_CRS_STACK_SIZE
	.align		4
.L_89:
        /*0064*/ 	.byte	0x04, 0x1e
        /*0066*/ 	.short	(.L_91 - .L_90)
.L_90:
        /*0068*/ 	.word	0x00000000


	//----- nvinfo : EIATTR_CBANK_PARAM_SIZE
	.align		4
.L_91:
        /*006c*/ 	.byte	0x03, 0x19
        /*006e*/ 	.short	0x0018


	//----- nvinfo : EIATTR_PARAM_CBANK
	.align		4
        /*0070*/ 	.byte	0x04, 0x0a
        /*0072*/ 	.short	(.L_93 - .L_92)
	.align		4
.L_92:
        /*0074*/ 	.word	index@(.nv.constant0._Z10relu_naiveP6__halfS0_ii)
        /*0078*/ 	.short	0x0380
        /*007a*/ 	.short	0x0018


	//----- nvinfo : EIATTR_SW_WAR
	.align		4
.L_93:
        /*007c*/ 	.byte	0x04, 0x36
        /*007e*/ 	.short	(.L_95 - .L_94)
.L_94:
        /*0080*/ 	.word	0x00000008
.L_95:


//--------------------- .nv.callgraph             --------------------------
	.section	.nv.callgraph,"",@"SHT_CUDA_CALLGRAPH"
	.align	4
	.sectionentsize	8
	.align		4
        /*0000*/ 	.word	0x00000000
	.align		4
        /*0004*/ 	.word	0xffffffff
	.align		4
        /*0008*/ 	.word	0x00000000
	.align		4
        /*000c*/ 	.word	0xfffffffe
	.align		4
        /*0010*/ 	.word	0x00000000
	.align		4
        /*0014*/ 	.word	0xfffffffd
	.align		4
        /*0018*/ 	.word	0x00000000
	.align		4
        /*001c*/ 	.word	0xfffffffc


//--------------------- .text._Z14relu_vecfp16x8P6__halfS0_ii --------------------------
	.section	.text._Z14relu_vecfp16x8P6__halfS0_ii,"ax",@progbits
	.align	128
        .global         _Z14relu_vecfp16x8P6__halfS0_ii
        .type           _Z14relu_vecfp16x8P6__halfS0_ii,@function
        .size           _Z14relu_vecfp16x8P6__halfS0_ii,(.L_x_11 - _Z14relu_vecfp16x8P6__halfS0_ii)
        .other          _Z14relu_vecfp16x8P6__halfS0_ii,@"STO_CUDA_ENTRY STV_DEFAULT"
_Z14relu_vecfp16x8P6__halfS0_ii:
.text._Z14relu_vecfp16x8P6__halfS0_ii:
[----:B------:R-:W-:Y:S01]  /*0000*/  LDC R1, c[0x0][0x37c] ;  /* 0x0000df00ff017b82 */ /* 0x000fe20000000800 */
[----:B------:R-:W0:Y:S01]  /*0010*/  S2R R11, SR_TID.X ;  /* 0x00000000000b7919 */ /* 0x000e220000002100 */
[----:B------:R-:W1:Y:S01]  /*0020*/  LDCU UR4, c[0x0][0x394] ;  /* 0x00007280ff0477ac */ /* 0x000e620008000800 */
[----:B0-----:R-:W-:-:S05]  /*0030*/  IMAD.SHL.U32 R11, R11, 0x8, RZ ;  /* 0x000000080b0b7824 */ /* 0x001fca00078e00ff */
[----:B-1----:R-:W-:-:S13]  /*0040*/  ISETP.GE.AND P0, PT, R11, UR4, PT ;  /* 0x000000040b007c0c */ /* 0x002fda000bf06270 */
[----:B------:R-:W-:Y:S05]  /*0050*/  @P0 EXIT ;  /* 0x000000000000094d */ /* 0x000fea0003800000 */
[----:B------:R-:W0:Y:S01]  /*0060*/  S2UR UR4, SR_CTAID.X ;  /* 0x00000000000479c3 */ /* 0x000e220000002500 */
[----:B------:R-:W1:Y:S07]  /*0070*/  LDCU.64 UR6, c[0x0][0x358] ;  /* 0x00006b00ff0677ac */ /* 0x000e6e0008000a00 */
[----:B------:R-:W2:Y:S08]  /*0080*/  LDC R0, c[0x0][0x360] ;  /* 0x0000d800ff007b82 */ /* 0x000eb00000000800 */
[----:B------:R-:W3:Y:S08]  /*0090*/  LDC R10, c[0x0][0x394] ;  /* 0x0000e500ff0a7b82 */ /* 0x000ef00000000800 */
[----:B------:R-:W4:Y:S08]  /*00a0*/  LDC.64 R2, c[0x0][0x380] ;  /* 0x0000e000ff027b82 */ /* 0x000f300000000a00 */
[----:B-1----:R-:W0:Y:S02]  /*00b0*/  LDC.64 R4, c[0x0][0x388] ;  /* 0x0000e200ff047b82 */ /* 0x002e240000000a00 */
.L_x_0:
[----:B------:R-:W-:-:S05]  /*00c0*/  VIADD R7, R11, 0x1 ;  /* 0x000000010b077836 */ /* 0x000fca0000000000 */
[----:B---3--:R-:W-:Y:S01]  /*00d0*/  ISETP.GE.AND P1, PT, R7, R10, PT ;  /* 0x0000000a0700720c */ /* 0x008fe20003f26270 */
[----:B0-----:R-:W-:-:S04]  /*00e0*/  IMAD R7, R10, UR4, R11 ;  /* 0x000000040a077c24 */ /* 0x001fc8000f8e020b */
[----:B----4-:R-:W-:-:S08]  /*00f0*/  IMAD.WIDE R8, R7, 0x2, R2 ;  /* 0x0000000207087825 */ /* 0x010fd000078e0202 */
[----:B------:R-:W3:Y:S01]  /*0100*/  @!P1 LDG.E.STRONG.SM R12, desc[UR6][R8.64] ;  /* 0x00000006080c9981 */ /* 0x000ee2000c1eb900 */
[----:B------:R-:W-:Y:S01]  /*0110*/  IMAD.WIDE R6, R7, 0x2, R4 ;  /* 0x0000000207067825 */ /* 0x000fe200078e0204 */
[----:B---3--:R-:W-:-:S05]  /*0120*/  @!P1 HMNMX2 R13, R12, RZ.H0_H0, !PT ;  /* 0x200000ff0c0d9240 */ /* 0x008fca0007800000 */
[----:B------:R0:W-:Y:S04]  /*0130*/  @!P1 STG.E desc[UR6][R6.64], R13 ;  /* 0x0000000d06009986 */ /* 0x0001e8000c101906 */
[----:B------:R-:W3:Y:S01]  /*0140*/  @P1 LDG.E.U16.STRONG.SM R12, desc[UR6][R8.64] ;  /* 0x00000006080c1981 */ /* 0x000ee2000c1eb500 */
[----:B------:R-:W-:-:S05]  /*0150*/  VIADD R15, R11, 0x3 ;  /* 0x000000030b0f7836 */ /* 0x000fca0000000000 */
[----:B------:R-:W-:Y:S02]  /*0160*/  ISETP.GE.AND P0, PT, R15, R10, PT ;  /* 0x0000000a0f00720c */ /* 0x000fe40003f06270 */
[----:B---3--:R-:W-:-:S05]  /*0170*/  @P1 HMNMX2 R12, R12.H0_H0, RZ.H0_H0, !PT ;  /* 0x200000ff0c0c1240 */ /* 0x008fca0007800800 */
[----:B------:R-:W-:-:S05]  /*0180*/  PRMT R14, R12, 0x7610, R14 ;  /* 0x000076100c0e7816 */ /* 0x000fca000000000e */
[----:B------:R-:W-:Y:S04]  /*0190*/  @P1 STG.E.U16 desc[UR6][R6.64], R14 ;  /* 0x0000000e06001986 */ /* 0x000fe8000c101506 */
[----:B------:R-:W3:Y:S01]  /*01a0*/  @P0 LDG.E.U16.STRONG.SM R12, desc[UR6][R8.64+0x4] ;  /* 0x00000406080c0981 */ /* 0x000ee2000c1eb500 */
[----:B0-----:R-:W-:Y:S01]  /*01b0*/  VIADD R13, R11, 0x5 ;  /* 0x000000050b0d7836 */ /* 0x001fe20000000000 */
[----:B---3--:R-:W-:-:S05]  /*01c0*/  @P0 HMNMX2 R12, R12.H0_H0, RZ.H0_H0, !PT ;  /* 0x200000ff0c0c0240 */ /* 0x008fca0007800800 */
[----:B------:R-:W-:-:S05]  /*01d0*/  PRMT R15, R12, 0x7610, R15 ;  /* 0x000076100c0f7816 */ /* 0x000fca000000000f */
[----:B------:R0:W-:Y:S04]  /*01e0*/  @P0 STG.E.U16 desc[UR6][R6.64+0x4], R15 ;  /* 0x0000040f06000986 */ /* 0x0001e8000c101506 */
[----:B------:R-:W3:Y:S01]  /*01f0*/  @!P0 LDG.E.STRONG.SM R12, desc[UR6][R8.64+0x4] ;  /* 0x00000406080c8981 */ /* 0x000ee2000c1eb900 */
[----:B------:R-:W-:Y:S02]  /*0200*/  ISETP.GE.AND P1, PT, R13, R10, PT ;  /* 0x0000000a0d00720c */ /* 0x000fe40003f26270 */
[----:B---3--:R-:W-:-:S05]  /*0210*/  @!P0 HMNMX2 R13, R12, RZ.H0_H0, !PT ;  /* 0x200000ff0c0d8240 */ /* 0x008fca0007800000 */
[----:B------:R1:W-:Y:S06]  /*0220*/  @!P0 STG.E desc[UR6][R6.64+0x4], R13 ;  /* 0x0000040d06008986 */ /* 0x0003ec000c101906 */
        /* <DEDUP_REMOVED lines=9> */
[----:B------:R-:W3:Y:S02]  /*02c0*/  @P0 LDG.E.U16.STRONG.SM R12, desc[UR6][R8.64+0xc] ;  /* 0x00000c06080c0981 */ /* 0x000ee4000c1eb500 */
[----:B---3--:R-:W-:-:S05]  /*02d0*/  @P0 HMNMX2 R12, R12.H0_H0, RZ.H0_H0, !PT ;  /* 0x200000ff0c0c0240 */ /* 0x008fca0007800800 */
[----:B------:R-:W-:-:S05]  /*02e0*/  PRMT R16, R12, 0x7610, R16 ;  /* 0x000076100c107816 */ /* 0x000fca0000000010 */
[----:B------:R0:W-:Y:S04]  /*02f0*/  @P0 STG.E.U16 desc[UR6][R6.64+0xc], R16 ;  /* 0x00000c1006000986 */ /* 0x0001e8000c101506 */
[----:B------:R-:W1:Y:S01]  /*0300*/  @!P0 LDG.E.STRONG.SM R12, desc[UR6][R8.64+0xc] ;  /* 0x00000c06080c8981 */ /* 0x000e62000c1eb900 */
[----:B--2---:R-:W-:Y:S01]  /*0310*/  IMAD R11, R0, 0x8, R11 ;  /* 0x00000008000b7824 */ /* 0x004fe200078e020b */
[----:B-1----:R-:W-:-:S05]  /*0320*/  @!P0 HMNMX2 R13, R12, RZ.H0_H0, !PT ;  /* 0x200000ff0c0d8240 */ /* 0x002fca0007800000 */
[----:B------:R0:W-:Y:S01]  /*0330*/  @!P0 STG.E desc[UR6][R6.64+0xc], R13 ;  /* 0x00000c0d06008986 */ /* 0x0001e2000c101906 */
[----:B------:R-:W-:-:S13]  /*0340*/  ISETP.GE.AND P0, PT, R11, R10, PT ;  /* 0x0000000a0b00720c */ /* 0x000fda0003f06270 */
[----:B0-----:R-:W-:Y:S05]  /*0350*/  @!P0 BRA `(.L_x_0) ;  /* 0xfffffffc00588947 */ /* 0x001fea000383ffff */
[----:B------:R-:W-:Y:S05]  /*0360*/  EXIT ;  /* 0x000000000000794d */ /* 0x000fea0003800000 */
.L_x_1:
[----:B------:R-:W-:-:S00]  /*0370*/  BRA `(.L_x_1) ;  /* 0xfffffffc00fc7947 */ /* 0x000fc0000383ffff */
[----:B------:R-:W-:-:S00]  /*0380*/  NOP ;  /* 0x0000000000007918 */ /* 0x000fc00000000000 */
[----:B------:R-:W-:-:S00]  /*0390*/  NOP ;  /* 0x0000000000007918 */ /* 0x000fc00000000000 */
[----:B------:R-:W-:-:S00]  /*03a0*/  NOP ;  /* 0x0000000000007918 */ /* 0x000fc00000000000 */
[----:B------:R-:W-:-:S00]  /*03b0*/  NOP ;  /* 0x0000000000007918 */ /* 0x000fc00000000000 */
[----:B------:R-:W-:-:S00]  /*03c0*/  NOP ;  /* 0x0000000000007918 */ /* 0x000fc00000000000 */
[----:B------:R-:W-:-:S00]  /*03d0*/  NOP ;  /* 0x0000000000007918 */ /* 0x000fc00000000000 */
[----:B------:R-:W-:-:S00]  /*03e0*/  NOP ;  /* 0x0000000000007918 */ /* 0x000fc00000000000 */
[----:B------:R-:W-:-:S00]  /*03f0*/  NOP ;  /* 0x0000000000007918 */ /* 0x000fc00000000000 */
.L_x_11:


//--------------------- .text._Z8relu_vecP6__halfS0_ii --------------------------
	.section	.text._Z8relu_vecP6__halfS0_ii,"ax",@progbits
	.align	128
        .global         _Z8relu_vecP6__halfS0_ii
        .type           _Z8relu_vecP6__halfS0_ii,@function
        .size           _Z8relu_vecP6__halfS0_ii,(.L_x_12 - _Z8relu_vecP6__halfS0_ii)
        .other          _Z8relu_vecP6__halfS0_ii,@"STO_CUDA_ENTRY STV_DEFAULT"
_Z8relu_vecP6__halfS0_ii:
.text._Z8relu_vecP6__halfS0_ii:
[----:B------:R-:W-:Y:S01]  /*0000*/  LDC R1, c[0x0][0x37c] ;  /* 0x0000df00ff017b82 */ /* 0x000fe20000000800 */
[----:B------:R-:W0:Y:S07]  /*0010*/  S2R R0, SR_TID.X ;  /* 0x0000000000007919 */ /* 0x000e2e0000002100 */
[----:B------:R-:W1:Y:S08]  /*0020*/  LDC R11, c[0x0][0x394] ;  /* 0x0000e500ff0b7b82 */ /* 0x000e700000000800 */
[----:B------:R-:W2:Y:S01]  /*0030*/  S2UR UR4, SR_CTAID.X ;  /* 0x00000000000479c3 */ /* 0x000ea20000002500 */
[----:B0-----:R-:W-:-:S05]  /*0040*/  IMAD.SHL.U32 R0, R0, 0x2, RZ ;  /* 0x0000000200007824 */ /* 0x001fca00078e00ff */
[----:B-1----:R-:W-:Y:S01]  /*0050*/  ISETP.GE.AND P0, PT, R0, R11, PT ;  /* 0x0000000b0000720c */ /* 0x002fe20003f06270 */
[----:B--2---:R-:W-:-:S12]  /*0060*/  IMAD R11, R11, UR4, RZ ;  /* 0x000000040b0b7c24 */ /* 0x004fd8000f8e02ff */
[----:B------:R-:W-:Y:S05]  /*0070*/  @P0 EXIT ;  /* 0x000000000000094d */ /* 0x000fea0003800000 */
[----:B------:R-:W0:Y:S01]  /*0080*/  LDC.64 R4, c[0x0][0x388] ;  /* 0x0000e200ff047b82 */ /* 0x000e220000000a00 */
[----:B------:R-:W1:Y:S01]  /*0090*/  LDCU.64 UR4, c[0x0][0x358] ;  /* 0x00006b00ff0477ac */ /* 0x000e620008000a00 */
[----:B------:R-:W2:Y:S06]  /*00a0*/  LDCU UR6, c[0x0][0x394] ;  /* 0x00007280ff0677ac */ /* 0x000eac0008000800 */
[----:B------:R-:W3:Y:S08]  /*00b0*/  LDC R15, c[0x0][0x360] ;  /* 0x0000d800ff0f7b82 */ /* 0x000ef00000000800 */
[----:B------:R-:W4:Y:S01]  /*00c0*/  LDC.64 R2, c[0x0][0x380] ;  /* 0x0000e000ff027b82 */ /* 0x000f220000000a00 */
[----:B012---:R-:W-:-:S07]  /*00d0*/  IMAD.WIDE R4, R11, 0x2, R4 ;  /* 0x000000020b047825 */ /* 0x007fce00078e0204 */
.L_x_2:
[----:B------:R-:W-:Y:S01]  /*00e0*/  VIADD R6, R0, 0x1 ;  /* 0x0000000100067836 */ /* 0x000fe20000000000 */
[----:B------:R-:W-:-:S04]  /*00f0*/  IADD3 R7, PT, PT, R11, R0, RZ ;  /* 0x000000000b077210 */ /* 0x000fc80007ffe0ff */
[----:B------:R-:W-:Y:S01]  /*0100*/  ISETP.GE.AND P0, PT, R6, UR6, PT ;  /* 0x0000000606007c0c */ /* 0x000fe2000bf06270 */
[----:B----4-:R-:W-:-:S12]  /*0110*/  IMAD.WIDE R6, R7, 0x2, R2 ;  /* 0x0000000207067825 */ /* 0x010fd800078e0202 */
[----:B------:R-:W2:Y:S04]  /*0120*/  @P0 LDG.E.U16.CONSTANT R8, desc[UR4][R6.64] ;  /* 0x0000000406080981 */ /* 0x000ea8000c1e9500 */
[----:B------:R-:W4:Y:S01]  /*0130*/  @!P0 LDG.E.CONSTANT R10, desc[UR4][R6.64] ;  /* 0x00000004060a8981 */ /* 0x000f22000c1e9900 */
[----:B--2---:R-:W-:Y:S01]  /*0140*/  @P0 HMNMX2 R7, R8.H0_H0, RZ.H0_H0, !PT ;  /* 0x200000ff08070240 */ /* 0x004fe20007800800 */
[----:B------:R-:W-:Y:S01]  /*0150*/  @!P0 IMAD.WIDE R8, R0, 0x2, R4 ;  /* 0x0000000200088825 */ /* 0x000fe200078e0204 */
[----:B---3--:R-:W-:Y:S02]  /*0160*/  LEA R0, R15, R0, 0x1 ;  /* 0x000000000f007211 */ /* 0x008fe400078e08ff */
[----:B----4-:R-:W-:-:S05]  /*0170*/  @!P0 HMNMX2 R13, R10, RZ.H0_H0, !PT ;  /* 0x200000ff0a0d8240 */ /* 0x010fca0007800000 */
[----:B------:R0:W-:Y:S04]  /*0180*/  @!P0 STG.E desc[UR4][R8.64], R13 ;  /* 0x0000000d08008986 */ /* 0x0001e8000c101904 */
[----:B------:R0:W-:Y:S01]  /*0190*/  @P0 STG.E.U16 desc[UR4][R4.64], R7 ;  /* 0x0000000704000986 */ /* 0x0001e2000c101504 */
[----:B------:R-:W-:-:S13]  /*01a0*/  ISETP.GE.AND P0, PT, R0, UR6, PT ;  /* 0x0000000600007c0c */ /* 0x000fda000bf06270 */
[----:B0-----:R-:W-:Y:S05]  /*01b0*/  @!P0 BRA `(.L_x_2) ;  /* 0xfffffffc00c88947 */ /* 0x001fea000383ffff */
[----:B------:R-:W-:Y:S05]  /*01c0*/  EXIT ;  /* 0x000000000000794d */ /* 0x000fea0003800000 */
.L_x_3:
        /* <DEDUP_REMOVED lines=11> */
.L_x_12:


//--------------------- .text._Z9relu_coalP6__halfS0_ii --------------------------
	.section	.text._Z9relu_coalP6__halfS0_ii,"ax",@progbits
	.align	128
        .global         _Z9relu_coalP6__halfS0_ii
        .type           _Z9relu_coalP6__halfS0_ii,@function
        .size           _Z9relu_coalP6__halfS0_ii,(.L_x_13 - _Z9relu_coalP6__halfS0_ii)
        .other          _Z9relu_coalP6__halfS0_ii,@"STO_CUDA_ENTRY STV_DEFAULT"
_Z9relu_coalP6__halfS0_ii:
.text._Z9relu_coalP6__halfS0_ii:
[----:B------:R-:W-:Y:S01]  /*0000*/  LDC R1, c[0x0][0x37c] ;  /* 0x0000df00ff017b82 */ /* 0x000fe20000000800 */
[----:B------:R-:W0:Y:S07]  /*0010*/  S2R R7, SR_TID.X ;  /* 0x0000000000077919 */ /* 0x000e2e0000002100 */
[----:B------:R-:W0:Y:S01]  /*0020*/  S2UR UR6, SR_CTAID.X ;  /* 0x00000000000679c3 */ /* 0x000e220000002500 */
[----:B------:R-:W1:Y:S07]  /*0030*/  LDCU.64 UR4, c[0x0][0x390] ;  /* 0x00007200ff0477ac */ /* 0x000e6e0008000a00 */
[----:B------:R-:W0:Y:S01]  /*0040*/  LDC R0, c[0x0][0x360] ;  /* 0x0000d800ff007b82 */ /* 0x000e220000000800 */
[----:B------:R-:W2:Y:S01]  /*0050*/  LDCU UR7, c[0x0][0x370] ;  /* 0x00006e00ff0777ac */ /* 0x000ea20008000800 */
[----:B-1----:R-:W-:Y:S01]  /*0060*/  UIMAD UR4, UR5, UR4, URZ ;  /* 0x00000004050472a4 */ /* 0x002fe2000f8e02ff */
[----:B0-----:R-:W-:-:S02]  /*0070*/  IMAD R7, R0, UR6, R7 ;  /* 0x0000000600077c24 */ /* 0x001fc4000f8e0207 */
[----:B--2---:R-:W-:-:S03]  /*0080*/  IMAD R0, R0, UR7, RZ ;  /* 0x0000000700007c24 */ /* 0x004fc6000f8e02ff */
[----:B------:R-:W-:-:S13]  /*0090*/  ISETP.GE.AND P0, PT, R7, UR4, PT ;  /* 0x0000000407007c0c */ /* 0x000fda000bf06270 */
[----:B------:R-:W-:Y:S05]  /*00a0*/  @P0 EXIT ;  /* 0x000000000000094d */ /* 0x000fea0003800000 */
[----:B------:R-:W0:Y:S01]  /*00b0*/  I2F.U32.RP R8, R0 ;  /* 0x0000000000087306 */ /* 0x000e220000209000 */
[C---:B------:R-:W-:Y:S01]  /*00c0*/  IADD3 R4, PT, PT, R0.reuse, R7, RZ ;  /* 0x0000000700047210 */ /* 0x040fe20007ffe0ff */
[----:B------:R-:W-:Y:S01]  /*00d0*/  IMAD.MOV R9, RZ, RZ, -R0 ;  /* 0x000000ffff097224 */ /* 0x000fe200078e0a00 */
[----:B------:R-:W-:Y:S01]  /*00e0*/  ISETP.NE.U32.AND P2, PT, R0, RZ, PT ;  /* 0x000000ff0000720c */ /* 0x000fe20003f45070 */
[----:B------:R-:W1:Y:S01]  /*00f0*/  LDCU.64 UR6, c[0x0][0x358] ;  /* 0x00006b00ff0677ac */ /* 0x000e620008000a00 */
[C---:B------:R-:W-:Y:S01]  /*0100*/  ISETP.GE.AND P0, PT, R4.reuse, UR4, PT ;  /* 0x0000000404007c0c */ /* 0x040fe2000bf06270 */
[----:B------:R-:W-:Y:S01]  /*0110*/  BSSY.RECONVERGENT B0, `(.L_x_4) ;  /* 0x0000028000007945 */ /* 0x000fe20003800200 */
[----:B------:R-:W-:Y:S02]  /*0120*/  VIMNMX R5, PT, PT, R4, UR4, !PT ;  /* 0x0000000404057c48 */ /* 0x000fe4000ffe0100 */
[----:B------:R-:W-:-:S04]  /*0130*/  SEL R6, RZ, 0x1, P0 ;  /* 0x00000001ff067807 */ /* 0x000fc80000000000 */
[----:B------:R-:W-:Y:S01]  /*0140*/  IADD3 R5, PT, PT, R5, -R4, -R6 ;  /* 0x8000000405057210 */ /* 0x000fe20007ffe806 */
[----:B0-----:R-:W0:Y:S02]  /*0150*/  MUFU.RCP R8, R8 ;  /* 0x0000000800087308 */ /* 0x001e240000001000 */
[----:B0-----:R-:W-:-:S06]  /*0160*/  VIADD R2, R8, 0xffffffe ;  /* 0x0ffffffe08027836 */ /* 0x001fcc0000000000 */
[----:B------:R0:W2:Y:S02]  /*0170*/  F2I.FTZ.U32.TRUNC.NTZ R3, R2 ;  /* 0x0000000200037305 */ /* 0x0000a4000021f000 */
[----:B0-----:R-:W-:Y:S02]  /*0180*/  IMAD.MOV.U32 R2, RZ, RZ, RZ ;  /* 0x000000ffff027224 */ /* 0x001fe400078e00ff */
[----:B--2---:R-:W-:-:S04]  /*0190*/  IMAD R9, R9, R3, RZ ;  /* 0x0000000309097224 */ /* 0x004fc800078e02ff */
[----:B------:R-:W-:-:S06]  /*01a0*/  IMAD.HI.U32 R8, R3, R9, R2 ;  /* 0x0000000903087227 */ /* 0x000fcc00078e0002 */
[----:B------:R-:W-:-:S04]  /*01b0*/  IMAD.HI.U32 R9, R8, R5, RZ ;  /* 0x0000000508097227 */ /* 0x000fc800078e00ff */
[----:B------:R-:W-:-:S04]  /*01c0*/  IMAD.MOV R2, RZ, RZ, -R9 ;  /* 0x000000ffff027224 */ /* 0x000fc800078e0a09 */
[----:B------:R-:W-:Y:S02]  /*01d0*/  IMAD R5, R0, R2, R5 ;  /* 0x0000000200057224 */ /* 0x000fe400078e0205 */
[----:B------:R-:W0:Y:S03]  /*01e0*/  LDC.64 R2, c[0x0][0x388] ;  /* 0x0000e200ff027b82 */ /* 0x000e260000000a00 */
[----:B------:R-:W-:-:S13]  /*01f0*/  ISETP.GE.U32.AND P0, PT, R5, R0, PT ;  /* 0x000000000500720c */ /* 0x000fda0003f06070 */
[----:B------:R-:W-:Y:S01]  /*0200*/  @P0 IADD3 R5, PT, PT, -R0, R5, RZ ;  /* 0x0000000500050210 */ /* 0x000fe20007ffe1ff */
[----:B------:R-:W-:-:S03]  /*0210*/  @P0 VIADD R9, R9, 0x1 ;  /* 0x0000000109090836 */ /* 0x000fc60000000000 */
[-C--:B------:R-:W-:Y:S02]  /*0220*/  ISETP.GE.U32.AND P1, PT, R5, R0.reuse, PT ;  /* 0x000000000500720c */ /* 0x080fe40003f26070 */
[----:B------:R-:W2:Y:S11]  /*0230*/  LDC.64 R4, c[0x0][0x380] ;  /* 0x0000e000ff047b82 */ /* 0x000eb60000000a00 */
[----:B------:R-:W-:Y:S01]  /*0240*/  @P1 VIADD R9, R9, 0x1 ;  /* 0x0000000109091836 */ /* 0x000fe20000000000 */
[----:B------:R-:W-:-:S04]  /*0250*/  @!P2 LOP3.LUT R9, RZ, R0, RZ, 0x33, !PT ;  /* 0x00000000ff09a212 */ /* 0x000fc800078e33ff */
[----:B------:R-:W-:-:S04]  /*0260*/  IADD3 R6, PT, PT, R6, R9, RZ ;  /* 0x0000000906067210 */ /* 0x000fc80007ffe0ff */
[C---:B------:R-:W-:Y:S02]  /*0270*/  LOP3.LUT R8, R6.reuse, 0x3, RZ, 0xc0, !PT ;  /* 0x0000000306087812 */ /* 0x040fe400078ec0ff */
[----:B------:R-:W-:Y:S02]  /*0280*/  ISETP.GE.U32.AND P1, PT, R6, 0x3, PT ;  /* 0x000000030600780c */ /* 0x000fe40003f26070 */
[----:B------:R-:W-:-:S13]  /*0290*/  ISETP.NE.AND P0, PT, R8, 0x3, PT ;  /* 0x000000030800780c */ /* 0x000fda0003f05270 */
[----:B01----:R-:W-:Y:S05]  /*02a0*/  @!P0 BRA `(.L_x_5) ;  /* 0x0000000000388947 */ /* 0x003fea0003800000 */
[----:B------:R-:W0:Y:S01]  /*02b0*/  LDC.64 R8, c[0x0][0x380] ;  /* 0x0000e000ff087b82 */ /* 0x000e220000000a00 */
[----:B------:R-:W-:-:S05]  /*02c0*/  VIADD R6, R6, 0x1 ;  /* 0x0000000106067836 */ /* 0x000fca0000000000 */
[----:B------:R-:W-:Y:S02]  /*02d0*/  LOP3.LUT R6, R6, 0x3, RZ, 0xc0, !PT ;  /* 0x0000000306067812 */ /* 0x000fe400078ec0ff */
[----:B------:R-:W1:Y:S03]  /*02e0*/  LDC.64 R10, c[0x0][0x388] ;  /* 0x0000e200ff0a7b82 */ /* 0x000e660000000a00 */
[----:B------:R-:W-:-:S07]  /*02f0*/  IMAD.MOV R6, RZ, RZ, -R6 ;  /* 0x000000ffff067224 */ /* 0x000fce00078e0a06 */
.L_x_6:
[----:B0--3--:R-:W-:-:S06]  /*0300*/  IMAD.WIDE R14, R7, 0x2, R8 ;  /* 0x00000002070e7825 */ /* 0x009fcc00078e0208 */
[----:B------:R-:W3:Y:S01]  /*0310*/  LDG.E.U16 R14, desc[UR6][R14.64] ;  /* 0x000000060e0e7981 */ /* 0x000ee2000c1e1500 */
[----:B-1----:R-:W-:Y:S01]  /*0320*/  IMAD.WIDE R12, R7, 0x2, R10 ;  /* 0x00000002070c7825 */ /* 0x002fe200078e020a */
[----:B------:R-:W-:-:S03]  /*0330*/  IADD3 R6, PT, PT, R6, 0x1, RZ ;  /* 0x0000000106067810 */ /* 0x000fc60007ffe0ff */
[----:B------:R-:W-:Y:S01]  /*0340*/  IMAD.IADD R7, R0, 0x1, R7 ;  /* 0x0000000100077824 */ /* 0x000fe200078e0207 */
[----:B------:R-:W-:Y:S02]  /*0350*/  ISETP.NE.AND P0, PT, R6, RZ, PT ;  /* 0x000000ff0600720c */ /* 0x000fe40003f05270 */
[----:B---3--:R-:W-:-:S05]  /*0360*/  HMNMX2 R15, R14.H0_H0, RZ.H0_H0, !PT ;  /* 0x200000ff0e0f7240 */ /* 0x008fca0007800800 */
[----:B------:R3:W-:Y:S06]  /*0370*/  STG.E.U16 desc[UR6][R12.64], R15 ;  /* 0x0000000f0c007986 */ /* 0x0007ec000c101506 */
[----:B------:R-:W-:Y:S05]  /*0380*/  @P0 BRA `(.L_x_6) ;  /* 0xfffffffc00dc0947 */ /* 0x000fea000383ffff */
.L_x_5:
[----:B------:R-:W-:Y:S05]  /*0390*/  BSYNC.RECONVERGENT B0 ;  /* 0x0000000000007941 */ /* 0x000fea0003800200 */
.L_x_4:
[----:B------:R-:W-:Y:S05]  /*03a0*/  @!P1 EXIT ;  /* 0x000000000000994d */ /* 0x000fea0003800000 */
.L_x_7:
[----:B--23--:R-:W-:-:S05]  /*03b0*/  IMAD.WIDE R14, R7, 0x2, R4 ;  /* 0x00000002070e7825 */ /* 0x00cfca00078e0204 */
[----:B0-----:R-:W2:Y:S01]  /*03c0*/  LDG.E.U16 R6, desc[UR6][R14.64] ;  /* 0x000000060e067981 */ /* 0x001ea2000c1e1500 */
[----:B------:R-:W-:-:S04]  /*03d0*/  IMAD.WIDE R16, R7, 0x2, R2 ;  /* 0x0000000207107825 */ /* 0x000fc800078e0202 */
[----:B------:R-:W-:Y:S01]  /*03e0*/  IMAD.WIDE R8, R0, 0x2, R14 ;  /* 0x0000000200087825 */ /* 0x000fe200078e020e */
[----:B--2---:R-:W-:-:S05]  /*03f0*/  HMNMX2 R6, R6.H0_H0, RZ.H0_H0, !PT ;  /* 0x200000ff06067240 */ /* 0x004fca0007800800 */
[----:B------:R-:W-:-:S05]  /*0400*/  PRMT R11, R6, 0x7610, R11 ;  /* 0x00007610060b7816 */ /* 0x000fca000000000b */
[----:B------:R0:W-:Y:S04]  /*0410*/  STG.E.U16 desc[UR6][R16.64], R11 ;  /* 0x0000000b10007986 */ /* 0x0001e8000c101506 */
[----:B------:R-:W2:Y:S01]  /*0420*/  LDG.E.U16 R6, desc[UR6][R8.64] ;  /* 0x0000000608067981 */ /* 0x000ea2000c1e1500 */
[----:B------:R-:W-:-:S04]  /*0430*/  IMAD.WIDE R12, R0, 0x2, R8 ;  /* 0x00000002000c7825 */ /* 0x000fc800078e0208 */
[----:B0-----:R-:W-:Y:S01]  /*0440*/  IMAD.WIDE R10, R0, 0x2, R16 ;  /* 0x00000002000a7825 */ /* 0x001fe200078e0210 */
        /* <DEDUP_REMOVED lines=10> */
[----:B------:R-:W-:-:S04]  /*04f0*/  LEA R7, R0, R7, 0x2 ;  /* 0x0000000700077211 */ /* 0x000fc800078e10ff */
[----:B------:R-:W-:Y:S01]  /*0500*/  ISETP.GE.AND P0, PT, R7, UR4, PT ;  /* 0x0000000407007c0c */ /* 0x000fe2000bf06270 */
[----:B0-----:R-:W-:Y:S01]  /*0510*/  IMAD.WIDE R8, R0, 0x2, R14 ;  /* 0x0000000200087825 */ /* 0x001fe200078e020e */
[----:B--2---:R-:W-:-:S05]  /*0520*/  HMNMX2 R6, R16.H0_H0, RZ.H0_H0, !PT ;  /* 0x200000ff10067240 */ /* 0x004fca0007800800 */
[----:B------:R0:W-:Y:S06]  /*0530*/  STG.E.U16 desc[UR6][R8.64], R6 ;  /* 0x0000000608007986 */ /* 0x0001ec000c101506 */
[----:B------:R-:W-:Y:S05]  /*0540*/  @!P0 BRA `(.L_x_7) ;  /* 0xfffffffc00988947 */ /* 0x000fea000383ffff */
[----:B------:R-:W-:Y:S05]  /*0550*/  EXIT ;  /* 0x000000000000794d */ /* 0x000fea0003800000 */
.L_x_8:
        /* <DEDUP_REMOVED lines=10> */
.L_x_13:


//--------------------- .text._Z10relu_naiveP6__halfS0_ii --------------------------
	.section	.text._Z10relu_naiveP6__halfS0_ii,"ax",@progbits
	.align	128
        .global         _Z10relu_naiveP6__halfS0_ii
        .type           _Z10relu_naiveP6__halfS0_ii,@function
        .size           _Z10relu_naiveP6__halfS0_ii,(.L_x_14 - _Z10relu_naiveP6__halfS0_ii)
        .other          _Z10relu_naiveP6__halfS0_ii,@"STO_CUDA_ENTRY STV_DEFAULT"
_Z10relu_naiveP6__halfS0_ii:
.text._Z10relu_naiveP6__halfS0_ii:
[----:B------:R-:W-:Y:S01]  /*0000*/  LDC R1, c[0x0][0x37c] ;  /* 0x0000df00ff017b82 */ /* 0x000fe20000000800 */
[----:B------:R-:W0:Y:S01]  /*0010*/  S2R R0, SR_TID.X ;  /* 0x0000000000007919 */ /* 0x000e220000002100 */
[----:B------:R-:W0:Y:S02]  /*0020*/  LDCU UR5, c[0x0][0x394] ;  /* 0x00007280ff0577ac */ /* 0x000e240008000800 */
[----:B0-----:R-:W-:-:S13]  /*0030*/  ISETP.GE.AND P0, PT, R0, UR5, PT ;  /* 0x0000000500007c0c */ /* 0x001fda000bf06270 */
[----:B------:R-:W-:Y:S05]  /*0040*/  @P0 EXIT ;  /* 0x000000000000094d */ /* 0x000fea0003800000 */
[----:B------:R-:W0:Y:S01]  /*0050*/  S2R R11, SR_CTAID.X ;  /* 0x00000000000b7919 */ /* 0x000e220000002500 */
[----:B------:R-:W1:Y:S01]  /*0060*/  LDC.64 R6, c[0x0][0x380] ;  /* 0x0000e000ff067b82 */ /* 0x000e620000000a00 */
[----:B------:R-:W2:Y:S01]  /*0070*/  LDCU UR4, c[0x0][0x360] ;  /* 0x00006c00ff0477ac */ /* 0x000ea20008000800 */
[----:B------:R-:W3:Y:S06]  /*0080*/  LDCU.64 UR6, c[0x0][0x358] ;  /* 0x00006b00ff0677ac */ /* 0x000eec0008000a00 */
[----:B------:R-:W4:Y:S02]  /*0090*/  LDC.64 R8, c[0x0][0x388] ;  /* 0x0000e200ff087b82 */ /* 0x000f240000000a00 */
.L_x_9:
[----:B0-----:R-:W-:-:S04]  /*00a0*/  IMAD R5, R11, UR5, R0 ;  /* 0x000000050b057c24 */ /* 0x001fc8000f8e0200 */
[----:B-1----:R-:W-:-:S06]  /*00b0*/  IMAD.WIDE R2, R5, 0x2, R6 ;  /* 0x0000000205027825 */ /* 0x002fcc00078e0206 */
[----:B---3--:R-:W3:Y:S01]  /*00c0*/  LDG.E.U16 R2, desc[UR6][R2.64] ;  /* 0x0000000602027981 */ /* 0x008ee2000c1e1500 */
[----:B----4-:R-:W-:Y:S01]  /*00d0*/  IMAD.WIDE R4, R5, 0x2, R8 ;  /* 0x0000000205047825 */ /* 0x010fe200078e0208 */
[----:B--2---:R-:W-:-:S04]  /*00e0*/  IADD3 R0, PT, PT, R0, UR4, RZ ;  /* 0x0000000400007c10 */ /* 0x004fc8000fffe0ff */
[----:B------:R-:W-:Y:S02]  /*00f0*/  ISETP.GE.AND P0, PT, R0, UR5, PT ;  /* 0x0000000500007c0c */ /* 0x000fe4000bf06270 */
[----:B---3--:R-:W-:-:S05]  /*0100*/  HMNMX2 R3, R2.H0_H0, RZ.H0_H0, !PT ;  /* 0x200000ff02037240 */ /* 0x008fca0007800800 */
[----:B------:R0:W-:Y:S06]  /*0110*/  STG.E.U16 desc[UR6][R4.64], R3 ;  /* 0x0000000304007986 */ /* 0x0001ec000c101506 */
[----:B------:R-:W-:Y:S05]  /*0120*/  @!P0 BRA `(.L_x_9) ;  /* 0xfffffffc00dc8947 */ /* 0x000fea000383ffff */
[----:B------:R-:W-:Y:S05]  /*0130*/  EXIT ;  /* 0x000000000000794d */ /* 0x000fea0003800000 */
.L_x_10:
        /* <DEDUP_REMOVED lines=12> */
.L_x_14:


//--------------------- .nv.shared.reserved.0     --------------------------
	.section	.nv.shared.reserved.0,"aw",@nobits
	.weak		__nv_reservedSMEM_offset_0_alias
	.size		__nv_reservedSMEM_offset_0_alias, 0, 64
	.other		__nv_reservedSMEM_offset_0_alias,@"STO_CUDA_RESERVED_SHARED STV_DEFAULT"
__nv_reservedSMEM_offset_0_alias:
	.zero		0
	.zero		64


//--------------------- .nv.constant0._Z14relu_vecfp16x8P6__halfS0_ii --------------------------
	.section	.nv.constant0._Z14relu_vecfp16x8P6__halfS0_ii,"a",@progbits
	.sectionflags	@""
	.align	4
.nv.constant0._Z14relu_vecfp16x8P6__halfS0_ii:
	.zero		920


//--------------------- .nv.constant0._Z8relu_vecP6__halfS0_ii --------------------------
	.section	.nv.constant0._Z8relu_vecP6__halfS0_ii,"a",@progbits
	.sectionflags	@""
	.align	4
.nv.constant0._Z8relu_vecP6__halfS0_ii:
	.zero		920


//--------------------- .nv.constant0._Z9relu_coalP6__halfS0_ii --------------------------
	.section	.nv.constant0._Z9relu_coalP6__halfS0_ii,"a",@progbits
	.sectionflags	@""
	.align	4
.nv.constant0._Z9relu_coalP6__halfS0_ii:
	.zero		920


//--------------------- .nv.constant0._Z10relu_naiveP6__halfS0_ii --------------------------
	.section	.nv.constant0._Z10relu_naiveP6__halfS0_ii,"a",@progbits
	.sectionflags	@""
	.align	4
.nv.constant0._Z10relu_naiveP6__halfS0_ii:
	.zero		920


//--------------------- SYMBOLS --------------------------

	.type		.nv.reservedSmem.offset0,@object
	.size		.nv.reservedSmem.offset0,0x4
